	.headerflags	@"EF_CUDA_TEXMODE_UNIFIED EF_CUDA_64BIT_ADDRESS EF_CUDA_ACCELERATORS EF_CUDA_SM90 EF_CUDA_VIRTUAL_SM(EF_CUDA_SM90)"
	.elftype	@"ET_EXEC"


//--------------------- .nv.info                  --------------------------
	.section	.nv.info,"",@"SHT_CUDA_INFO"
	.align	4


	//----- nvinfo : EIATTR_REGCOUNT
	.align		4
        /*0000*/ 	.byte	0x04, 0x2f
        /*0002*/ 	.short	(.L_1 - .L_0)
	.align		4
.L_0:
        /*0004*/ 	.word	index@(triton_poi_fused_convolution_div_max_pool2d_with_indices_relu_sub_4)
        /*0008*/ 	.word	0x00000010


	//----- nvinfo : EIATTR_MIN_STACK_SIZE
	.align		4
.L_1:
        /*000c*/ 	.byte	0x04, 0x12
        /*000e*/ 	.short	(.L_3 - .L_2)
	.align		4
.L_2:
        /*0010*/ 	.word	index@(triton_poi_fused_convolution_div_max_pool2d_with_indices_relu_sub_4)
        /*0014*/ 	.word	0x00000000


	//----- nvinfo : EIATTR_FRAME_SIZE
	.align		4
.L_3:
        /*0018*/ 	.byte	0x04, 0x11
        /*001a*/ 	.short	(.L_5 - .L_4)
	.align		4
.L_4:
        /*001c*/ 	.word	index@(triton_poi_fused_convolution_div_max_pool2d_with_indices_relu_sub_4)
        /*0020*/ 	.word	0x00000000


	//----- nvinfo : EIATTR_MIN_STACK_SIZE
	.align		4
.L_5:
        /*0024*/ 	.byte	0x04, 0x12
        /*0026*/ 	.short	(.L_7 - .L_6)
	.align		4
.L_6:
        /*0028*/ 	.word	index@(triton_poi_fused_convolution_div_max_pool2d_with_indices_relu_sub_4)
        /*002c*/ 	.word	0x00000000
.L_7:


//--------------------- .nv.info.triton_poi_fused_convolution_div_max_pool2d_with_indices_relu_sub_4 --------------------------
	.section	.nv.info.triton_poi_fused_convolution_div_max_pool2d_with_indices_relu_sub_4,"",@"SHT_CUDA_INFO"
	.sectionflags	@""
	.align	4


	//----- nvinfo : EIATTR_CUDA_API_VERSION
	.align		4
        /*0000*/ 	.byte	0x04, 0x37
        /*0002*/ 	.short	(.L_9 - .L_8)
.L_8:
        /*0004*/ 	.word	0x0000007c


	//----- nvinfo : EIATTR_KPARAM_INFO
	.align		4
.L_9:
        /*0008*/ 	.byte	0x04, 0x17
        /*000a*/ 	.short	(.L_11 - .L_10)
.L_10:
        /*000c*/ 	.word	0x00000000
        /*0010*/ 	.short	0x0002
        /*0012*/ 	.short	0x0010
        /*0014*/ 	.byte	0x00, 0xf0, 0x11, 0x00


	//----- nvinfo : EIATTR_KPARAM_INFO
	.align		4
.L_11:
        /*0018*/ 	.byte	0x04, 0x17
        /*001a*/ 	.short	(.L_13 - .L_12)
.L_12:
        /*001c*/ 	.word	0x00000000
        /*0020*/ 	.short	0x0001
        /*0022*/ 	.short	0x0008
        /*0024*/ 	.byte	0x00, 0xf4, 0x21, 0x00


	//----- nvinfo : EIATTR_KPARAM_INFO
	.align		4
.L_13:
        /*0028*/ 	.byte	0x04, 0x17
        /*002a*/ 	.short	(.L_15 - .L_14)
.L_14:
        /*002c*/ 	.word	0x00000000
        /*0030*/ 	.short	0x0000
        /*0032*/ 	.short	0x0000
        /*0034*/ 	.byte	0x00, 0xf4, 0x21, 0x00


	//----- nvinfo : EIATTR_SPARSE_MMA_MASK
	.align		4
.L_15:
        /*0038*/ 	.byte	0x03, 0x50
        /*003a*/ 	.short	0x0000


	//----- nvinfo : EIATTR_MAXREG_COUNT
	.align		4
        /*003c*/ 	.byte	0x03, 0x1b
        /*003e*/ 	.short	0x00ff


	//----- nvinfo : EIATTR_EXIT_INSTR_OFFSETS
	.align		4
        /*0040*/ 	.byte	0x04, 0x1c
        /*0042*/ 	.short	(.L_17 - .L_16)


	//   ....[0]....
.L_16:
        /*0044*/ 	.word	0x00000360


	//----- nvinfo : EIATTR_REQNTID
	.align		4
.L_17:
        /*0048*/ 	.byte	0x04, 0x10
        /*004a*/ 	.short	(.L_19 - .L_18)
.L_18:
        /*004c*/ 	.word	0x00000100
        /*0050*/ 	.word	0x00000001
        /*0054*/ 	.word	0x00000001


	//----- nvinfo : EIATTR_CBANK_PARAM_SIZE
	.align		4
.L_19:
        /*0058*/ 	.byte	0x03, 0x19
        /*005a*/ 	.short	0x0014


	//----- nvinfo : EIATTR_PARAM_CBANK
	.align		4
        /*005c*/ 	.byte	0x04, 0x0a
        /*005e*/ 	.short	(.L_21 - .L_20)
	.align		4
.L_20:
        /*0060*/ 	.word	index@(.nv.constant0.triton_poi_fused_convolution_div_max_pool2d_with_indices_relu_sub_4)
        /*0064*/ 	.short	0x0210
        /*0066*/ 	.short	0x0014


	//----- nvinfo : EIATTR_SW_WAR
	.align		4
.L_21:
        /*0068*/ 	.byte	0x04, 0x36
        /*006a*/ 	.short	(.L_23 - .L_22)
.L_22:
        /*006c*/ 	.word	0x00000008
.L_23:


//--------------------- .nv.callgraph             --------------------------
	.section	.nv.callgraph,"",@"SHT_CUDA_CALLGRAPH"
	.align	4
	.sectionentsize	8
	.align		4
        /*0000*/ 	.word	0x00000000
	.align		4
        /*0004*/ 	.word	0xffffffff
	.align		4
        /*0008*/ 	.word	0x00000000
	.align		4
        /*000c*/ 	.word	0xfffffffe
	.align		4
        /*0010*/ 	.word	0x00000000
	.align		4
        /*0014*/ 	.word	0xfffffffd
	.align		4
        /*0018*/ 	.word	0x00000000
	.align		4
        /*001c*/ 	.word	0xfffffffc


//--------------------- .text.triton_poi_fused_convolution_div_max_pool2d_with_indices_relu_sub_4 --------------------------
	.section	.text.triton_poi_fused_convolution_div_max_pool2d_with_indices_relu_sub_4,"ax",@progbits
	.align	128
        .global         triton_poi_fused_convolution_div_max_pool2d_with_indices_relu_sub_4
        .type           triton_poi_fused_convolution_div_max_pool2d_with_indices_relu_sub_4,@function
        .size           triton_poi_fused_convolution_div_max_pool2d_with_indices_relu_sub_4,(.L_x_1 - triton_poi_fused_convolution_div_max_pool2d_with_indices_relu_sub_4)
        .other          triton_poi_fused_convolution_div_max_pool2d_with_indices_relu_sub_4,@"STO_CUDA_ENTRY STV_DEFAULT"
triton_poi_fused_convolution_div_max_pool2d_with_indices_relu_sub_4:
.text.triton_poi_fused_convolution_div_max_pool2d_with_indices_relu_sub_4:
[----:B------:R-:W-:Y:S01]  /*0000*/  LDC R1, c[0x0][0x28] ;  /* 0x00000a00ff017b82 */ /* 0x000fe20000000800 */
[----:B------:R-:W1:Y:S01]  /*0010*/  S2R R0, SR_TID.X ;  /* 0x0000000000007919 */ /* 0x000e620000002100 */
[----:B------:R-:W-:Y:S01]  /*0020*/  ULDC.64 UR4, c[0x0][0x208] ;  /* 0x0000820000047ab9 */ /* 0x000fe20000000a00 */
[----:B------:R-:W2:Y:S01]  /*0030*/  S2R R3, SR_CTAID.X ;  /* 0x0000000000037919 */ /* 0x000ea20000002500 */
[----:B-1----:R-:W-:Y:S01]  /*0040*/  IMAD.SHL.U32 R0, R0, 0x2, RZ ;  /* 0x0000000200007824 */ /* 0x002fe200078e00ff */
[----:B--2---:R-:W-:-:S04]  /*0050*/  SHF.R.S32.HI R5, RZ, 0x16, R3 ;  /* 0x00000016ff057819 */ /* 0x004fc80000011403 */
[----:B------:R-:W-:Y:S02]  /*0060*/  LOP3.LUT R0, R0, 0x1fe, RZ, 0xc0, !PT ;  /* 0x000001fe00007812 */ /* 0x000fe400078ec0ff */
[----:B------:R-:W-:-:S03]  /*0070*/  SGXT R5, R5, 0x1 ;  /* 0x000000010505781a */ /* 0x000fc60000000200 */
[----:B------:R-:W-:-:S05]  /*0080*/  IMAD R0, R3, 0x200, R0 ;  /* 0x0000020003007824 */ /* 0x000fca00078e0200 */
[----:B------:R-:W-:Y:S02]  /*0090*/  SHF.R.S32.HI R3, RZ, 0x1f, R0 ;  /* 0x0000001fff037819 */ /* 0x000fe40000011400 */
[-C--:B------:R-:W-:Y:S02]  /*00a0*/  LEA.HI R6, R5, R0.reuse, RZ, 0xb ;  /* 0x0000000005067211 */ /* 0x080fe400078f58ff */
[----:B------:R-:W-:Y:S02]  /*00b0*/  LEA.HI R4, R3, R0, RZ, 0x6 ;  /* 0x0000000003047211 */ /* 0x000fe400078f30ff */
[----:B------:R-:W1:Y:S01]  /*00c0*/  LDC.64 R2, c[0x0][0x210] ;  /* 0x00008400ff027b82 */ /* 0x000e620000000a00 */
[----:B------:R-:W-:Y:S01]  /*00d0*/  IMAD.SHL.U32 R7, R6, 0x4, RZ ;  /* 0x0000000406077824 */ /* 0x000fe200078e00ff */
[----:B------:R-:W-:-:S04]  /*00e0*/  SHF.R.S32.HI R5, RZ, 0x6, R4 ;  /* 0x00000006ff057819 */ /* 0x000fc80000011404 */
[----:B------:R-:W-:Y:S02]  /*00f0*/  LEA.HI R6, R5, R5, RZ, 0x5 ;  /* 0x0000000505067211 */ /* 0x000fe400078f28ff */
[----:B------:R-:W-:Y:S02]  /*0100*/  LOP3.LUT R8, R7, 0xffffe000, RZ, 0xc0, !PT ;  /* 0xffffe00007087812 */ /* 0x000fe400078ec0ff */
[----:B------:R-:W-:Y:S02]  /*0110*/  LOP3.LUT R7, R4, 0xffffffc0, RZ, 0xc0, !PT ;  /* 0xffffffc004077812 */ /* 0x000fe400078ec0ff */
[----:B------:R-:W-:Y:S02]  /*0120*/  LOP3.LUT R6, R6, 0x1ffffe0, RZ, 0xc0, !PT ;  /* 0x01ffffe006067812 */ /* 0x000fe400078ec0ff */
[----:B------:R-:W-:-:S03]  /*0130*/  IADD3 R7, R8, R0, -R7 ;  /* 0x0000000008077210 */ /* 0x000fc60007ffe807 */
[----:B------:R-:W-:-:S04]  /*0140*/  IMAD.IADD R6, R5, 0x1, -R6 ;  /* 0x0000000105067824 */ /* 0x000fc800078e0a06 */
[----:B------:R-:W-:-:S04]  /*0150*/  IMAD R11, R6, 0x80, R7 ;  /* 0x00000080060b7824 */ /* 0x000fc800078e0207 */
[C---:B------:R-:W-:Y:S02]  /*0160*/  VIADD R7, R11.reuse, 0x40 ;  /* 0x000000400b077836 */ /* 0x040fe40000000000 */
[----:B-1----:R-:W-:-:S04]  /*0170*/  IMAD.WIDE R4, R11, 0x4, R2 ;  /* 0x000000040b047825 */ /* 0x002fc800078e0202 */
[--C-:B------:R-:W-:Y:S02]  /*0180*/  IMAD.WIDE R6, R7, 0x4, R2.reuse ;  /* 0x0000000407067825 */ /* 0x100fe400078e0202 */
[----:B------:R-:W2:Y:S02]  /*0190*/  LDG.E.64 R4, desc[UR4][R4.64] ;  /* 0x0000000404047981 */ /* 0x000ea4000c1e1b00 */
[----:B------:R-:W-:Y:S02]  /*01a0*/  VIADD R9, R11, 0x1000 ;  /* 0x000010000b097836 */ /* 0x000fe40000000000 */
[----:B------:R-:W2:Y:S02]  /*01b0*/  LDG.E.64 R6, desc[UR4][R6.64] ;  /* 0x0000000406067981 */ /* 0x000ea4000c1e1b00 */
[----:B------:R-:W-:-:S04]  /*01c0*/  IMAD.WIDE R8, R9, 0x4, R2 ;  /* 0x0000000409087825 */ /* 0x000fc800078e0202 */
[----:B------:R-:W-:Y:S02]  /*01d0*/  VIADD R11, R11, 0x1040 ;  /* 0x000010400b0b7836 */ /* 0x000fe40000000000 */
[----:B------:R-:W3:Y:S02]  /*01e0*/  LDG.E.64 R8, desc[UR4][R8.64] ;  /* 0x0000000408087981 */ /* 0x000ee4000c1e1b00 */
[----:B------:R-:W-:Y:S02]  /*01f0*/  IMAD.WIDE R2, R11, 0x4, R2 ;  /* 0x000000040b027825 */ /* 0x000fe400078e0202 */
[----:B------:R-:W1:Y:S03]  /*0200*/  LDC.64 R10, c[0x0][0x218] ;  /* 0x00008600ff0a7b82 */ /* 0x000e660000000a00 */
[----:B------:R1:W4:Y:S02]  /*0210*/  LDG.E.64 R12, desc[UR4][R2.64] ;  /* 0x00000004020c7981 */ /* 0x000324000c1e1b00 */
[----:B-1----:R-:W-:Y:S01]  /*0220*/  IMAD.WIDE R2, R0, 0x4, R10 ;  /* 0x0000000400027825 */ /* 0x002fe200078e020a */
[----:B--2---:R-:W-:-:S02]  /*0230*/  FSETP.GT.AND P2, PT, R6, R4, PT ;  /* 0x000000040600720b */ /* 0x004fc40003f44000 */
[C---:B------:R-:W-:Y:S02]  /*0240*/  FSETP.GT.AND P3, PT, R7.reuse, R5, PT ;  /* 0x000000050700720b */ /* 0x040fe40003f64000 */
[----:B------:R-:W-:Y:S02]  /*0250*/  FSETP.NAN.AND P4, PT, R6, R6, PT ;  /* 0x000000060600720b */ /* 0x000fe40003f88000 */
[----:B------:R-:W-:Y:S02]  /*0260*/  FSETP.NAN.AND P5, PT, R7, R7, PT ;  /* 0x000000070700720b */ /* 0x000fe40003fa8000 */
[----:B---3--:R-:W-:Y:S02]  /*0270*/  FSETP.NAN.AND P0, PT, R8, R8, PT ;  /* 0x000000080800720b */ /* 0x008fe40003f08000 */
[----:B------:R-:W-:-:S03]  /*0280*/  FSETP.NAN.AND P1, PT, R9, R9, PT ;  /* 0x000000090900720b */ /* 0x000fc60003f28000 */
[----:B------:R-:W-:Y:S02]  /*0290*/  @!P2 FSEL R6, R6, R4, P4 ;  /* 0x000000040606a208 */ /* 0x000fe40002000000 */
[----:B------:R-:W-:Y:S02]  /*02a0*/  @!P3 FSEL R7, R7, R5, P5 ;  /* 0x000000050707b208 */ /* 0x000fe40002800000 */
[----:B----4-:R-:W-:Y:S02]  /*02b0*/  FSETP.NAN.AND P2, PT, R12, R12, PT ;  /* 0x0000000c0c00720b */ /* 0x010fe40003f48000 */
[----:B------:R-:W-:Y:S02]  /*02c0*/  FSETP.NAN.AND P3, PT, R13, R13, PT ;  /* 0x0000000d0d00720b */ /* 0x000fe40003f68000 */
[----:B------:R-:W-:Y:S02]  /*02d0*/  FSETP.GEU.AND P4, PT, R6, R8, PT ;  /* 0x000000080600720b */ /* 0x000fe40003f8e000 */
[----:B------:R-:W-:-:S02]  /*02e0*/  FSETP.GEU.AND P5, PT, R7, R9, PT ;  /* 0x000000090700720b */ /* 0x000fc40003fae000 */
[----:B------:R-:W-:Y:S02]  /*02f0*/  @!P0 FSEL R8, R8, R6, !P4 ;  /* 0x0000000608088208 */ /* 0x000fe40006000000 */
[----:B------:R-:W-:Y:S02]  /*0300*/  @!P1 FSEL R9, R9, R7, !P5 ;  /* 0x0000000709099208 */ /* 0x000fe40006800000 */
[----:B------:R-:W-:Y:S02]  /*0310*/  FSETP.GEU.AND P0, PT, R8, R12, PT ;  /* 0x0000000c0800720b */ /* 0x000fe40003f0e000 */
[----:B------:R-:W-:Y:S02]  /*0320*/  FSETP.GEU.AND P1, PT, R9, R13, PT ;  /* 0x0000000d0900720b */ /* 0x000fe40003f2e000 */
[----:B------:R-:W-:Y:S02]  /*0330*/  @!P2 SEL R12, R12, R8, !P0 ;  /* 0x000000080c0ca207 */ /* 0x000fe40004000000 */
[----:B------:R-:W-:-:S05]  /*0340*/  @!P3 SEL R13, R13, R9, !P1 ;  /* 0x000000090d0db207 */ /* 0x000fca0004800000 */
[----:B------:R-:W-:Y:S01]  /*0350*/  STG.E.64 desc[UR4][R2.64], R12 ;  /* 0x0000000c02007986 */ /* 0x000fe2000c101b04 */
[----:B------:R-:W-:Y:S05]  /*0360*/  EXIT ;  /* 0x000000000000794d */ /* 0x000fea0003800000 */
.L_x_0:
[----:B------:R-:W-:-:S00]  /*0370*/  BRA `(.L_x_0) ;  /* 0xfffffffc00fc7947 */ /* 0x000fc0000383ffff */
[----:B------:R-:W-:-:S00]  /*0380*/  NOP ;  /* 0x0000000000007918 */ /* 0x000fc00000000000 */
[----:B------:R-:W-:-:S00]  /*0390*/  NOP ;  /* 0x0000000000007918 */ /* 0x000fc00000000000 */
[----:B------:R-:W-:-:S00]  /*03a0*/  NOP ;  /* 0x0000000000007918 */ /* 0x000fc00000000000 */
[----:B------:R-:W-:-:S00]  /*03b0*/  NOP ;  /* 0x0000000000007918 */ /* 0x000fc00000000000 */
[----:B------:R-:W-:-:S00]  /*03c0*/  NOP ;  /* 0x0000000000007918 */ /* 0x000fc00000000000 */
[----:B------:R-:W-:-:S00]  /*03d0*/  NOP ;  /* 0x0000000000007918 */ /* 0x000fc00000000000 */
[----:B------:R-:W-:-:S00]  /*03e0*/  NOP ;  /* 0x0000000000007918 */ /* 0x000fc00000000000 */
[----:B------:R-:W-:-:S00]  /*03f0*/  NOP ;  /* 0x0000000000007918 */ /* 0x000fc00000000000 */
.L_x_1:


//--------------------- .nv.constant0.triton_poi_fused_convolution_div_max_pool2d_with_indices_relu_sub_4 --------------------------
	.section	.nv.constant0.triton_poi_fused_convolution_div_max_pool2d_with_indices_relu_sub_4,"a",@progbits
	.sectionflags	@""
	.align	4
.nv.constant0.triton_poi_fused_convolution_div_max_pool2d_with_indices_relu_sub_4:
	.zero		548
